.version 6.5
.target sm_30
.address_size 64

.visible .entry stateful_ld_st_ntid_sub(
    .param .u64 input,
    .param .u64 output
)
{
    .reg .b64           in_addr1;
    .reg .b64           in_addr2;
    .reg .b64           in_addr3;
    .reg .b64           out_addr1;
    .reg .b64           out_addr2;
    .reg .b64           out_addr3;
    .reg .u32           tid_32;
    .reg .u64           tid_64;
    .reg .u64           temp;

    ld.param.u64        in_addr1, [input];
    ld.param.u64        out_addr1, [output];

    cvta.to.global.u64  in_addr2, in_addr1;
    cvta.to.global.u64  out_addr2, out_addr1;

    mov.u32             tid_32, %tid.x;
    cvt.u64.u32         tid_64, tid_32;

    sub.s64             in_addr3, in_addr2, tid_64;
    sub.s64             out_addr3, out_addr2, tid_64;

    ld.global.u64       temp, [in_addr3+-0];
    st.global.u64       [out_addr3+-0], temp;
    ret;
}

// ===== COMPILED SASS (sm_100) =====

	.target	sm_100

	.elftype	@"ET_EXEC"


//--------------------- .note.nv.tkinfo           --------------------------
	.section	.note.nv.tkinfo,"",@"SHT_NOTE"
	.sectionflags	@"SHF_NOTE_NV_TKINFO"
	.tkinfo
        /*0018*/ 	.word	0x00000002
        /*0030*/ 	.string	""
        /*0030*/ 	.string	"ptxas"
        /*0030*/ 	.string	"Cuda compilation tools, release 13.0, V13.0.88"
        /*0030*/ 	.string	"Build cuda_13.0.r13.0/compiler.36424714_0"
        /*0030*/ 	.string	"-arch sm_100 "



//--------------------- .note.nv.cuinfo           --------------------------
	.section	.note.nv.cuinfo,"",@"SHT_NOTE"
	.sectionflags	@"SHF_NOTE_NV_CUINFO"
        /*0018*/ 	.short	0x0002
        /*001a*/ 	.short	0x001e
        /*001c*/ 	.short	0x0082
	.zero		2


//--------------------- .nv.info                  --------------------------
	.section	.nv.info,"",@"SHT_CUDA_INFO"
	.align	4


	//----- nvinfo : EIATTR_REGCOUNT
	.align		4
        /*0000*/ 	.byte	0x04, 0x2f
        /*0002*/ 	.short	(.L_1 - .L_0)
	.align		4
.L_0:
        /*0004*/ 	.word	index@(stateful_ld_st_ntid_sub)
        /*0008*/ 	.word	0x0000000a


	//----- nvinfo : EIATTR_FRAME_SIZE
	.align		4
.L_1:
        /*000c*/ 	.byte	0x04, 0x11
        /*000e*/ 	.short	(.L_3 - .L_2)
	.align		4
.L_2:
        /*0010*/ 	.word	index@(stateful_ld_st_ntid_sub)
        /*0014*/ 	.word	0x00000000


	//----- nvinfo : EIATTR_MIN_STACK_SIZE
	.align		4
.L_3:
        /*0018*/ 	.byte	0x04, 0x12
        /*001a*/ 	.short	(.L_5 - .L_4)
	.align		4
.L_4:
        /*001c*/ 	.word	index@(stateful_ld_st_ntid_sub)
        /*0020*/ 	.word	0x00000000
.L_5:


//--------------------- .nv.compat                --------------------------
	.section	.nv.compat,"",@"SHT_CUDA_COMPAT_INFO"
	.align	4
        /*0000*/ 	.byte	0x02, 0x09, 0x00, 0x00, 0x02, 0x02, 0x01, 0x00, 0x02, 0x05, 0x05, 0x00, 0x03, 0x07, 0x01, 0x01
        /*0010*/ 	.byte	0x02, 0x03, 0x00, 0x00, 0x02, 0x06, 0x01, 0x00, 0x04, 0x0b, 0x08, 0x00, 0x09, 0x00, 0x00, 0x00
        /*0020*/ 	.byte	0x00, 0x00, 0x00, 0x00


//--------------------- .nv.info.stateful_ld_st_ntid_sub --------------------------
	.section	.nv.info.stateful_ld_st_ntid_sub,"",@"SHT_CUDA_INFO"
	.sectionflags	@""
	.align	4


	//----- nvinfo : EIATTR_CUDA_API_VERSION
	.align		4
        /*0000*/ 	.byte	0x04, 0x37
        /*0002*/ 	.short	(.L_7 - .L_6)
.L_6:
        /*0004*/ 	.word	0x00000082


	//----- nvinfo : EIATTR_KPARAM_INFO
	.align		4
.L_7:
        /*0008*/ 	.byte	0x04, 0x17
        /*000a*/ 	.short	(.L_9 - .L_8)
.L_8:
        /*000c*/ 	.word	0x00000000
        /*0010*/ 	.short	0x0001
        /*0012*/ 	.short	0x0008
        /*0014*/ 	.byte	0x00, 0xf0, 0x21, 0x00


	//----- nvinfo : EIATTR_KPARAM_INFO
	.align		4
.L_9:
        /*0018*/ 	.byte	0x04, 0x17
        /*001a*/ 	.short	(.L_11 - .L_10)
.L_10:
        /*001c*/ 	.word	0x00000000
        /*0020*/ 	.short	0x0000
        /*0022*/ 	.short	0x0000
        /*0024*/ 	.byte	0x00, 0xf0, 0x21, 0x00


	//----- nvinfo : EIATTR_SPARSE_MMA_MASK
	.align		4
.L_11:
        /*0028*/ 	.byte	0x03, 0x50
        /*002a*/ 	.short	0x0000


	//----- nvinfo : EIATTR_MAXREG_COUNT
	.align		4
        /*002c*/ 	.byte	0x03, 0x1b
        /*002e*/ 	.short	0x00ff


	//----- nvinfo : EIATTR_MERCURY_ISA_VERSION
	.align		4
        /*0030*/ 	.byte	0x03, 0x5f
        /*0032*/ 	.short	0x0101


	//----- nvinfo : EIATTR_VRC_CTA_INIT_COUNT
	.align		4
        /*0034*/ 	.byte	0x02, 0x4a
	.zero		1
	.zero		1


	//----- nvinfo : EIATTR_EXIT_INSTR_OFFSETS
	.align		4
        /*0038*/ 	.byte	0x04, 0x1c
        /*003a*/ 	.short	(.L_13 - .L_12)


	//   ....[0]....
.L_12:
        /*003c*/ 	.word	0x000000b0


	//----- nvinfo : EIATTR_CBANK_PARAM_SIZE
	.align		4
.L_13:
        /*0040*/ 	.byte	0x03, 0x19
        /*0042*/ 	.short	0x0010


	//----- nvinfo : EIATTR_PARAM_CBANK
	.align		4
        /*0044*/ 	.byte	0x04, 0x0a
        /*0046*/ 	.short	(.L_15 - .L_14)
	.align		4
.L_14:
        /*0048*/ 	.word	index@(.nv.constant0.stateful_ld_st_ntid_sub)
        /*004c*/ 	.short	0x0380
        /*004e*/ 	.short	0x0010


	//----- nvinfo : EIATTR_SW_WAR
	.align		4
.L_15:
        /*0050*/ 	.byte	0x04, 0x36
        /*0052*/ 	.short	(.L_17 - .L_16)
.L_16:
        /*0054*/ 	.word	0x00000008
.L_17:


//--------------------- .nv.callgraph             --------------------------
	.section	.nv.callgraph,"",@"SHT_CUDA_CALLGRAPH"
	.align	4
	.sectionentsize	8
	.align		4
        /*0000*/ 	.word	0x00000000
	.align		4
        /*0004*/ 	.word	0xffffffff
	.align		4
        /*0008*/ 	.word	0x00000000
	.align		4
        /*000c*/ 	.word	0xfffffffe
	.align		4
        /*0010*/ 	.word	0x00000000
	.align		4
        /*0014*/ 	.word	0xfffffffd
	.align		4
        /*0018*/ 	.word	0x00000000
	.align		4
        /*001c*/ 	.word	0xfffffffc


//--------------------- .text.stateful_ld_st_ntid_sub --------------------------
	.section	.text.stateful_ld_st_ntid_sub,"ax",@progbits
	.align	128
        .global         stateful_ld_st_ntid_sub
        .type           stateful_ld_st_ntid_sub,@function
        .size           stateful_ld_st_ntid_sub,(.L_x_1 - stateful_ld_st_ntid_sub)
        .other          stateful_ld_st_ntid_sub,@"STO_CUDA_ENTRY STV_DEFAULT"
stateful_ld_st_ntid_sub:
.text.stateful_ld_st_ntid_sub:
[----:B------:R-:W-:Y:S01]  /*0000*/  LDC R1, c[0x0][0x37c] ;  /* 0x0000df00ff017b82 */ /* 0x000fe20000000800 */
[----:B------:R-:W0:Y:S07]  /*0010*/  S2R R5, SR_TID.X ;  /* 0x0000000000057919 */ /* 0x000e2e0000002100 */
[----:B------:R-:W0:Y:S01]  /*0020*/  LDC.64 R2, c[0x0][0x380] ;  /* 0x0000e000ff027b82 */ /* 0x000e220000000a00 */
[----:B------:R-:W1:Y:S07]  /*0030*/  LDCU.64 UR4, c[0x0][0x358] ;  /* 0x00006b00ff0477ac */ /* 0x000e6e0008000a00 */
[----:B------:R-:W2:Y:S01]  /*0040*/  LDC.64 R6, c[0x0][0x388] ;  /* 0x0000e200ff067b82 */ /* 0x000ea20000000a00 */
[----:B0-----:R-:W-:-:S04]  /*0050*/  IADD3 R2, P0, PT, -R5, R2, RZ ;  /* 0x0000000205027210 */ /* 0x001fc80007f1e1ff */
[----:B------:R-:W-:-:S06]  /*0060*/  IADD3.X R3, PT, PT, R3, -0x1, RZ, P0, !PT ;  /* 0xffffffff03037810 */ /* 0x000fcc00007fe4ff */
[----:B-1----:R-:W3:Y:S01]  /*0070*/  LDG.E.64 R2, desc[UR4][R2.64] ;  /* 0x0000000402027981 */ /* 0x002ee2000c1e1b00 */
[----:B--2---:R-:W-:-:S04]  /*0080*/  IADD3 R4, P0, PT, -R5, R6, RZ ;  /* 0x0000000605047210 */ /* 0x004fc80007f1e1ff */
[----:B------:R-:W-:-:S05]  /*0090*/  IADD3.X R5, PT, PT, R7, -0x1, RZ, P0, !PT ;  /* 0xffffffff07057810 */ /* 0x000fca00007fe4ff */
[----:B---3--:R-:W-:Y:S01]  /*00a0*/  STG.E.64 desc[UR4][R4.64], R2 ;  /* 0x0000000204007986 */ /* 0x008fe2000c101b04 */
[----:B------:R-:W-:Y:S05]  /*00b0*/  EXIT ;  /* 0x000000000000794d */ /* 0x000fea0003800000 */
.L_x_0:
[----:B------:R-:W-:-:S00]  /*00c0*/  BRA `(.L_x_0) ;  /* 0xfffffffc00fc7947 */ /* 0x000fc0000383ffff */
[----:B------:R-:W-:-:S00]  /*00d0*/  NOP ;  /* 0x0000000000007918 */ /* 0x000fc00000000000 */
        /* <DEDUP_REMOVED lines=10> */
.L_x_1:


//--------------------- .nv.shared.reserved.0     --------------------------
	.section	.nv.shared.reserved.0,"aw",@nobits
	.weak		__nv_reservedSMEM_offset_0_alias
	.size		__nv_reservedSMEM_offset_0_alias, 0, 64
	.other		__nv_reservedSMEM_offset_0_alias,@"STO_CUDA_RESERVED_SHARED STV_DEFAULT"
__nv_reservedSMEM_offset_0_alias:
	.zero		0
	.zero		64


//--------------------- .nv.constant0.stateful_ld_st_ntid_sub --------------------------
	.section	.nv.constant0.stateful_ld_st_ntid_sub,"a",@progbits
	.sectionflags	@""
	.align	4
.nv.constant0.stateful_ld_st_ntid_sub:
	.zero		912


//--------------------- SYMBOLS --------------------------

	.type		.nv.reservedSmem.offset0,@object
	.size		.nv.reservedSmem.offset0,0x4
